//
// Generated by NVIDIA NVVM Compiler
//
// Compiler Build ID: CL-36424714
// Cuda compilation tools, release 13.0, V13.0.88
// Based on NVVM 20.0.0
//

.version 9.0
.target sm_100
.address_size 64

	// .globl	_Z17sum_global_kernelPKiPxi
.extern .shared .align 16 .b8 sdata[];

.visible .entry _Z17sum_global_kernelPKiPxi(
	.param .u64 .ptr .align 1 _Z17sum_global_kernelPKiPxi_param_0,
	.param .u64 .ptr .align 1 _Z17sum_global_kernelPKiPxi_param_1,
	.param .u32 _Z17sum_global_kernelPKiPxi_param_2
)
{
	.reg .pred 	%p<6>;
	.reg .b32 	%r<14>;
	.reg .b64 	%rd<17>;

	ld.param.u64 	%rd3, [_Z17sum_global_kernelPKiPxi_param_0];
	ld.param.u64 	%rd4, [_Z17sum_global_kernelPKiPxi_param_1];
	ld.param.u32 	%r8, [_Z17sum_global_kernelPKiPxi_param_2];
	mov.u32 	%r1, %tid.x;
	mov.u32 	%r2, %ctaid.x;
	mov.u32 	%r13, %ntid.x;
	mad.lo.s32 	%r4, %r2, %r13, %r1;
	setp.ge.s32 	%p1, %r4, %r8;
	mov.b64 	%rd16, 0;
	@%p1 bra 	$L__BB0_2;
	cvta.to.global.u64 	%rd6, %rd3;
	mul.wide.s32 	%rd7, %r4, 4;
	add.s64 	%rd8, %rd6, %rd7;
	ld.global.s32 	%rd16, [%rd8];
$L__BB0_2:
	shl.b32 	%r9, %r1, 3;
	mov.u32 	%r10, sdata;
	add.s32 	%r5, %r10, %r9;
	st.shared.u64 	[%r5], %rd16;
	bar.sync 	0;
	setp.lt.u32 	%p2, %r13, 2;
	@%p2 bra 	$L__BB0_6;
$L__BB0_3:
	shr.u32 	%r7, %r13, 1;
	setp.ge.u32 	%p3, %r1, %r7;
	@%p3 bra 	$L__BB0_5;
	shl.b32 	%r11, %r7, 3;
	add.s32 	%r12, %r5, %r11;
	ld.shared.u64 	%rd9, [%r12];
	ld.shared.u64 	%rd10, [%r5];
	add.s64 	%rd11, %rd10, %rd9;
	st.shared.u64 	[%r5], %rd11;
$L__BB0_5:
	bar.sync 	0;
	setp.gt.u32 	%p4, %r13, 3;
	mov.u32 	%r13, %r7;
	@%p4 bra 	$L__BB0_3;
$L__BB0_6:
	setp.ne.s32 	%p5, %r1, 0;
	@%p5 bra 	$L__BB0_8;
	ld.shared.u64 	%rd12, [sdata];
	cvta.to.global.u64 	%rd13, %rd4;
	mul.wide.u32 	%rd14, %r2, 8;
	add.s64 	%rd15, %rd13, %rd14;
	st.global.u64 	[%rd15], %rd12;
$L__BB0_8:
	ret;

}


// ===== COMPILED SASS (sm_100) =====

	.target	sm_100

	.elftype	@"ET_EXEC"


//--------------------- .note.nv.tkinfo           --------------------------
	.section	.note.nv.tkinfo,"",@"SHT_NOTE"
	.sectionflags	@"SHF_NOTE_NV_TKINFO"
	.tkinfo
        /*0018*/ 	.word	0x00000002
        /*0030*/ 	.string	""
        /*0030*/ 	.string	"ptxas"
        /*0030*/ 	.string	"Cuda compilation tools, release 13.0, V13.0.88"
        /*0030*/ 	.string	"Build cuda_13.0.r13.0/compiler.36424714_0"
        /*0030*/ 	.string	"-arch sm_100 -m 64 "



//--------------------- .note.nv.cuinfo           --------------------------
	.section	.note.nv.cuinfo,"",@"SHT_NOTE"
	.sectionflags	@"SHF_NOTE_NV_CUINFO"
        /*0018*/ 	.short	0x0002
        /*001a*/ 	.short	0x0064
        /*001c*/ 	.short	0x0082
	.zero		2


//--------------------- .nv.info                  --------------------------
	.section	.nv.info,"",@"SHT_CUDA_INFO"
	.align	4


	//----- nvinfo : EIATTR_REGCOUNT
	.align		4
        /*0000*/ 	.byte	0x04, 0x2f
        /*0002*/ 	.short	(.L_1 - .L_0)
	.align		4
.L_0:
        /*0004*/ 	.word	index@(_Z17sum_global_kernelPKiPxi)
        /*0008*/ 	.word	0x0000000d


	//----- nvinfo : EIATTR_FRAME_SIZE
	.align		4
.L_1:
        /*000c*/ 	.byte	0x04, 0x11
        /*000e*/ 	.short	(.L_3 - .L_2)
	.align		4
.L_2:
        /*0010*/ 	.word	index@(_Z17sum_global_kernelPKiPxi)
        /*0014*/ 	.word	0x00000000


	//----- nvinfo : EIATTR_MIN_STACK_SIZE
	.align		4
.L_3:
        /*0018*/ 	.byte	0x04, 0x12
        /*001a*/ 	.short	(.L_5 - .L_4)
	.align		4
.L_4:
        /*001c*/ 	.word	index@(_Z17sum_global_kernelPKiPxi)
        /*0020*/ 	.word	0x00000000
.L_5:


//--------------------- .nv.compat                --------------------------
	.section	.nv.compat,"",@"SHT_CUDA_COMPAT_INFO"
	.align	4
        /*0000*/ 	.byte	0x02, 0x09, 0x00, 0x00, 0x02, 0x02, 0x01, 0x00, 0x02, 0x05, 0x05, 0x00, 0x03, 0x07, 0x01, 0x01
        /*0010*/ 	.byte	0x02, 0x03, 0x00, 0x00, 0x02, 0x06, 0x01, 0x00, 0x04, 0x0b, 0x08, 0x00, 0x09, 0x00, 0x00, 0x00
        /*0020*/ 	.byte	0x00, 0x00, 0x00, 0x00


//--------------------- .nv.info._Z17sum_global_kernelPKiPxi --------------------------
	.section	.nv.info._Z17sum_global_kernelPKiPxi,"",@"SHT_CUDA_INFO"
	.sectionflags	@""
	.align	4


	//----- nvinfo : EIATTR_CUDA_API_VERSION
	.align		4
        /*0000*/ 	.byte	0x04, 0x37
        /*0002*/ 	.short	(.L_7 - .L_6)
.L_6:
        /*0004*/ 	.word	0x00000082


	//----- nvinfo : EIATTR_KPARAM_INFO
	.align		4
.L_7:
        /*0008*/ 	.byte	0x04, 0x17
        /*000a*/ 	.short	(.L_9 - .L_8)
.L_8:
        /*000c*/ 	.word	0x00000000
        /*0010*/ 	.short	0x0002
        /*0012*/ 	.short	0x0010
        /*0014*/ 	.byte	0x00, 0xf0, 0x11, 0x00


	//----- nvinfo : EIATTR_KPARAM_INFO
	.align		4
.L_9:
        /*0018*/ 	.byte	0x04, 0x17
        /*001a*/ 	.short	(.L_11 - .L_10)
.L_10:
        /*001c*/ 	.word	0x00000000
        /*0020*/ 	.short	0x0001
        /*0022*/ 	.short	0x0008
        /*0024*/ 	.byte	0x00, 0xf5, 0x21, 0x00


	//----- nvinfo : EIATTR_KPARAM_INFO
	.align		4
.L_11:
        /*0028*/ 	.byte	0x04, 0x17
        /*002a*/ 	.short	(.L_13 - .L_12)
.L_12:
        /*002c*/ 	.word	0x00000000
        /*0030*/ 	.short	0x0000
        /*0032*/ 	.short	0x0000
        /*0034*/ 	.byte	0x00, 0xf5, 0x21, 0x00


	//----- nvinfo : EIATTR_SPARSE_MMA_MASK
	.align		4
.L_13:
        /*0038*/ 	.byte	0x03, 0x50
        /*003a*/ 	.short	0x0000


	//----- nvinfo : EIATTR_MAXREG_COUNT
	.align		4
        /*003c*/ 	.byte	0x03, 0x1b
        /*003e*/ 	.short	0x00ff


	//----- nvinfo : EIATTR_NUM_BARRIERS
	.align		4
        /*0040*/ 	.byte	0x02, 0x4c
        /*0042*/ 	.byte	0x01
	.zero		1


	//----- nvinfo : EIATTR_MERCURY_ISA_VERSION
	.align		4
        /*0044*/ 	.byte	0x03, 0x5f
        /*0046*/ 	.short	0x0101


	//----- nvinfo : EIATTR_VRC_CTA_INIT_COUNT
	.align		4
        /*0048*/ 	.byte	0x02, 0x4a
	.zero		1
	.zero		1


	//----- nvinfo : EIATTR_EXIT_INSTR_OFFSETS
	.align		4
        /*004c*/ 	.byte	0x04, 0x1c
        /*004e*/ 	.short	(.L_15 - .L_14)


	//   ....[0]....
.L_14:
        /*0050*/ 	.word	0x00000240


	//   ....[1]....
        /*0054*/ 	.word	0x000002c0


	//----- nvinfo : EIATTR_CBANK_PARAM_SIZE
	.align		4
.L_15:
        /*0058*/ 	.byte	0x03, 0x19
        /*005a*/ 	.short	0x0014


	//----- nvinfo : EIATTR_PARAM_CBANK
	.align		4
        /*005c*/ 	.byte	0x04, 0x0a
        /*005e*/ 	.short	(.L_17 - .L_16)
	.align		4
.L_16:
        /*0060*/ 	.word	index@(.nv.constant0._Z17sum_global_kernelPKiPxi)
        /*0064*/ 	.short	0x0380
        /*0066*/ 	.short	0x0014


	//----- nvinfo : EIATTR_SW_WAR
	.align		4
.L_17:
        /*0068*/ 	.byte	0x04, 0x36
        /*006a*/ 	.short	(.L_19 - .L_18)
.L_18:
        /*006c*/ 	.word	0x00000008
.L_19:


//--------------------- .nv.callgraph             --------------------------
	.section	.nv.callgraph,"",@"SHT_CUDA_CALLGRAPH"
	.align	4
	.sectionentsize	8
	.align		4
        /*0000*/ 	.word	0x00000000
	.align		4
        /*0004*/ 	.word	0xffffffff
	.align		4
        /*0008*/ 	.word	0x00000000
	.align		4
        /*000c*/ 	.word	0xfffffffe
	.align		4
        /*0010*/ 	.word	0x00000000
	.align		4
        /*0014*/ 	.word	0xfffffffd
	.align		4
        /*0018*/ 	.word	0x00000000
	.align		4
        /*001c*/ 	.word	0xfffffffc


//--------------------- .text._Z17sum_global_kernelPKiPxi --------------------------
	.section	.text._Z17sum_global_kernelPKiPxi,"ax",@progbits
	.align	128
        .global         _Z17sum_global_kernelPKiPxi
        .type           _Z17sum_global_kernelPKiPxi,@function
        .size           _Z17sum_global_kernelPKiPxi,(.L_x_3 - _Z17sum_global_kernelPKiPxi)
        .other          _Z17sum_global_kernelPKiPxi,@"STO_CUDA_ENTRY STV_DEFAULT"
_Z17sum_global_kernelPKiPxi:
.text._Z17sum_global_kernelPKiPxi:
[----:B------:R-:W-:Y:S01]  /*0000*/  LDC R1, c[0x0][0x37c] ;  /* 0x0000df00ff017b82 */ /* 0x000fe20000000800 */
[----:B------:R-:W0:Y:S01]  /*0010*/  S2R R8, SR_TID.X ;  /* 0x0000000000087919 */ /* 0x000e220000002100 */
[----:B------:R-:W0:Y:S01]  /*0020*/  LDCU UR8, c[0x0][0x360] ;  /* 0x00006c00ff0877ac */ /* 0x000e220008000800 */
[----:B------:R-:W0:Y:S01]  /*0030*/  S2R R9, SR_CTAID.X ;  /* 0x0000000000097919 */ /* 0x000e220000002500 */
[----:B------:R-:W1:Y:S01]  /*0040*/  LDCU UR4, c[0x0][0x390] ;  /* 0x00007200ff0477ac */ /* 0x000e620008000800 */
[----:B------:R-:W2:Y:S01]  /*0050*/  LDCU.64 UR6, c[0x0][0x358] ;  /* 0x00006b00ff0677ac */ /* 0x000ea20008000a00 */
[----:B0-----:R-:W-:-:S05]  /*0060*/  IMAD R3, R9, UR8, R8 ;  /* 0x0000000809037c24 */ /* 0x001fca000f8e0208 */
[----:B-1----:R-:W-:-:S13]  /*0070*/  ISETP.GE.AND P1, PT, R3, UR4, PT ;  /* 0x0000000403007c0c */ /* 0x002fda000bf26270 */
[----:B------:R-:W0:Y:S02]  /*0080*/  @!P1 LDC.64 R4, c[0x0][0x380] ;  /* 0x0000e000ff049b82 */ /* 0x000e240000000a00 */
[----:B0-----:R-:W-:-:S06]  /*0090*/  @!P1 IMAD.WIDE R4, R3, 0x4, R4 ;  /* 0x0000000403049825 */ /* 0x001fcc00078e0204 */
[----:B--2---:R-:W2:Y:S01]  /*00a0*/  @!P1 LDG.E R5, desc[UR6][R4.64] ;  /* 0x0000000604059981 */ /* 0x004ea2000c1e1900 */
[----:B------:R-:W0:Y:S01]  /*00b0*/  S2UR UR5, SR_CgaCtaId ;  /* 0x00000000000579c3 */ /* 0x000e220000008800 */
[----:B------:R-:W-:Y:S01]  /*00c0*/  IMAD.U32 R0, RZ, RZ, UR8 ;  /* 0x00000008ff007e24 */ /* 0x000fe2000f8e00ff */
[----:B------:R-:W-:Y:S01]  /*00d0*/  UMOV UR4, 0x400 ;  /* 0x0000040000047882 */ /* 0x000fe20000000000 */
[----:B------:R-:W-:Y:S02]  /*00e0*/  CS2R R2, SRZ ;  /* 0x0000000000027805 */ /* 0x000fe4000001ff00 */
[----:B------:R-:W-:Y:S02]  /*00f0*/  ISETP.NE.AND P0, PT, R8, RZ, PT ;  /* 0x000000ff0800720c */ /* 0x000fe40003f05270 */
[----:B------:R-:W-:Y:S01]  /*0100*/  ISETP.GE.U32.AND P2, PT, R0, 0x2, PT ;  /* 0x000000020000780c */ /* 0x000fe20003f46070 */
[----:B0-----:R-:W-:-:S06]  /*0110*/  ULEA UR4, UR5, UR4, 0x18 ;  /* 0x0000000405047291 */ /* 0x001fcc000f8ec0ff */
[----:B------:R-:W-:Y:S02]  /*0120*/  LEA R7, R8, UR4, 0x3 ;  /* 0x0000000408077c11 */ /* 0x000fe4000f8e18ff */
[--C-:B--2---:R-:W-:Y:S01]  /*0130*/  @!P1 SHF.R.S32.HI R3, RZ, 0x1f, R5.reuse ;  /* 0x0000001fff039819 */ /* 0x104fe20000011405 */
[----:B------:R-:W-:-:S05]  /*0140*/  @!P1 IMAD.MOV.U32 R2, RZ, RZ, R5 ;  /* 0x000000ffff029224 */ /* 0x000fca00078e0005 */
[----:B------:R0:W-:Y:S01]  /*0150*/  STS.64 [R7], R2 ;  /* 0x0000000207007388 */ /* 0x0001e20000000a00 */
[----:B------:R-:W-:Y:S06]  /*0160*/  BAR.SYNC.DEFER_BLOCKING 0x0 ;  /* 0x0000000000007b1d */ /* 0x000fec0000010000 */
[----:B------:R-:W-:Y:S05]  /*0170*/  @!P2 BRA `(.L_x_0) ;  /* 0x000000000030a947 */ /* 0x000fea0003800000 */
.L_x_1:
[----:B------:R-:W-:-:S04]  /*0180*/  SHF.R.U32.HI R10, RZ, 0x1, R0 ;  /* 0x00000001ff0a7819 */ /* 0x000fc80000011600 */
[----:B------:R-:W-:-:S13]  /*0190*/  ISETP.GE.U32.AND P1, PT, R8, R10, PT ;  /* 0x0000000a0800720c */ /* 0x000fda0003f26070 */
[----:B------:R-:W-:Y:S01]  /*01a0*/  @!P1 IMAD R6, R10, 0x8, R7 ;  /* 0x000000080a069824 */ /* 0x000fe200078e0207 */
[----:B------:R-:W-:Y:S04]  /*01b0*/  @!P1 LDS.64 R4, [R7] ;  /* 0x0000000007049984 */ /* 0x000fe80000000a00 */
[----:B0-----:R-:W0:Y:S02]  /*01c0*/  @!P1 LDS.64 R2, [R6] ;  /* 0x0000000006029984 */ /* 0x001e240000000a00 */
[----:B0-----:R-:W-:-:S05]  /*01d0*/  @!P1 IADD3 R2, P2, PT, R2, R4, RZ ;  /* 0x0000000402029210 */ /* 0x001fca0007f5e0ff */
[----:B------:R-:W-:-:S05]  /*01e0*/  @!P1 IMAD.X R3, R3, 0x1, R5, P2 ;  /* 0x0000000103039824 */ /* 0x000fca00010e0605 */
[----:B------:R1:W-:Y:S01]  /*01f0*/  @!P1 STS.64 [R7], R2 ;  /* 0x0000000207009388 */ /* 0x0003e20000000a00 */
[----:B------:R-:W-:Y:S01]  /*0200*/  BAR.SYNC.DEFER_BLOCKING 0x0 ;  /* 0x0000000000007b1d */ /* 0x000fe20000010000 */
[----:B------:R-:W-:Y:S01]  /*0210*/  ISETP.GT.U32.AND P1, PT, R0, 0x3, PT ;  /* 0x000000030000780c */ /* 0x000fe20003f24070 */
[----:B------:R-:W-:-:S12]  /*0220*/  IMAD.MOV.U32 R0, RZ, RZ, R10 ;  /* 0x000000ffff007224 */ /* 0x000fd800078e000a */
[----:B-1----:R-:W-:Y:S05]  /*0230*/  @P1 BRA `(.L_x_1) ;  /* 0xfffffffc00d01947 */ /* 0x002fea000383ffff */
.L_x_0:
[----:B------:R-:W-:Y:S05]  /*0240*/  @P0 EXIT ;  /* 0x000000000000094d */ /* 0x000fea0003800000 */
[----:B------:R-:W1:Y:S01]  /*0250*/  S2UR UR5, SR_CgaCtaId ;  /* 0x00000000000579c3 */ /* 0x000e620000008800 */
[----:B------:R-:W-:-:S07]  /*0260*/  UMOV UR4, 0x400 ;  /* 0x0000040000047882 */ /* 0x000fce0000000000 */
[----:B------:R-:W2:Y:S01]  /*0270*/  LDC.64 R4, c[0x0][0x388] ;  /* 0x0000e200ff047b82 */ /* 0x000ea20000000a00 */
[----:B-1----:R-:W-:Y:S01]  /*0280*/  ULEA UR4, UR5, UR4, 0x18 ;  /* 0x0000000405047291 */ /* 0x002fe2000f8ec0ff */
[----:B--2---:R-:W-:-:S08]  /*0290*/  IMAD.WIDE.U32 R4, R9, 0x8, R4 ;  /* 0x0000000809047825 */ /* 0x004fd000078e0004 */
[----:B0-----:R-:W0:Y:S04]  /*02a0*/  LDS.64 R2, [UR4] ;  /* 0x00000004ff027984 */ /* 0x001e280008000a00 */
[----:B0-----:R-:W-:Y:S01]  /*02b0*/  STG.E.64 desc[UR6][R4.64], R2 ;  /* 0x0000000204007986 */ /* 0x001fe2000c101b06 */
[----:B------:R-:W-:Y:S05]  /*02c0*/  EXIT ;  /* 0x000000000000794d */ /* 0x000fea0003800000 */
.L_x_2:
[----:B------:R-:W-:-:S00]  /*02d0*/  BRA `(.L_x_2) ;  /* 0xfffffffc00fc7947 */ /* 0x000fc0000383ffff */
[----:B------:R-:W-:-:S00]  /*02e0*/  NOP ;  /* 0x0000000000007918 */ /* 0x000fc00000000000 */
        /* <DEDUP_REMOVED lines=9> */
.L_x_3:


//--------------------- .nv.shared._Z17sum_global_kernelPKiPxi --------------------------
	.section	.nv.shared._Z17sum_global_kernelPKiPxi,"aw",@nobits
	.sectionflags	@""
	.align	16
	.zero		1024


//--------------------- .nv.shared.reserved.0     --------------------------
	.section	.nv.shared.reserved.0,"aw",@nobits
	.weak		__nv_reservedSMEM_offset_0_alias
	.size		__nv_reservedSMEM_offset_0_alias, 0, 64
	.other		__nv_reservedSMEM_offset_0_alias,@"STO_CUDA_RESERVED_SHARED STV_DEFAULT"
__nv_reservedSMEM_offset_0_alias:
	.zero		0
	.zero		64


//--------------------- .nv.constant0._Z17sum_global_kernelPKiPxi --------------------------
	.section	.nv.constant0._Z17sum_global_kernelPKiPxi,"a",@progbits
	.sectionflags	@""
	.align	4
.nv.constant0._Z17sum_global_kernelPKiPxi:
	.zero		916


//--------------------- SYMBOLS --------------------------

	.type		.nv.reservedSmem.offset0,@object
	.size		.nv.reservedSmem.offset0,0x4
	.type		.nv.reservedSmem.cap,@object
	.size		.nv.reservedSmem.cap,0x4
